	.headerflags	@"EF_CUDA_TEXMODE_UNIFIED EF_CUDA_64BIT_ADDRESS EF_CUDA_ACCELERATORS EF_CUDA_SM90 EF_CUDA_VIRTUAL_SM(EF_CUDA_SM90)"
	.elftype	@"ET_EXEC"


//--------------------- .nv.info                  --------------------------
	.section	.nv.info,"",@"SHT_CUDA_INFO"
	.align	4


	//----- nvinfo : EIATTR_REGCOUNT
	.align		4
        /*0000*/ 	.byte	0x04, 0x2f
        /*0002*/ 	.short	(.L_1 - .L_0)
	.align		4
.L_0:
        /*0004*/ 	.word	index@(triton_poi_fused_max_pool2d_with_indices_12)
        /*0008*/ 	.word	0x00000030


	//----- nvinfo : EIATTR_MIN_STACK_SIZE
	.align		4
.L_1:
        /*000c*/ 	.byte	0x04, 0x12
        /*000e*/ 	.short	(.L_3 - .L_2)
	.align		4
.L_2:
        /*0010*/ 	.word	index@(triton_poi_fused_max_pool2d_with_indices_12)
        /*0014*/ 	.word	0x00000000


	//----- nvinfo : EIATTR_FRAME_SIZE
	.align		4
.L_3:
        /*0018*/ 	.byte	0x04, 0x11
        /*001a*/ 	.short	(.L_5 - .L_4)
	.align		4
.L_4:
        /*001c*/ 	.word	index@(triton_poi_fused_max_pool2d_with_indices_12)
        /*0020*/ 	.word	0x00000000


	//----- nvinfo : EIATTR_MIN_STACK_SIZE
	.align		4
.L_5:
        /*0024*/ 	.byte	0x04, 0x12
        /*0026*/ 	.short	(.L_7 - .L_6)
	.align		4
.L_6:
        /*0028*/ 	.word	index@(triton_poi_fused_max_pool2d_with_indices_12)
        /*002c*/ 	.word	0x00000000
.L_7:


//--------------------- .nv.info.triton_poi_fused_max_pool2d_with_indices_12 --------------------------
	.section	.nv.info.triton_poi_fused_max_pool2d_with_indices_12,"",@"SHT_CUDA_INFO"
	.sectionflags	@""
	.align	4


	//----- nvinfo : EIATTR_CUDA_API_VERSION
	.align		4
        /*0000*/ 	.byte	0x04, 0x37
        /*0002*/ 	.short	(.L_9 - .L_8)
.L_8:
        /*0004*/ 	.word	0x0000007c


	//----- nvinfo : EIATTR_KPARAM_INFO
	.align		4
.L_9:
        /*0008*/ 	.byte	0x04, 0x17
        /*000a*/ 	.short	(.L_11 - .L_10)
.L_10:
        /*000c*/ 	.word	0x00000000
        /*0010*/ 	.short	0x0004
        /*0012*/ 	.short	0x001c
        /*0014*/ 	.byte	0x00, 0xf0, 0x11, 0x00


	//----- nvinfo : EIATTR_KPARAM_INFO
	.align		4
.L_11:
        /*0018*/ 	.byte	0x04, 0x17
        /*001a*/ 	.short	(.L_13 - .L_12)
.L_12:
        /*001c*/ 	.word	0x00000000
        /*0020*/ 	.short	0x0003
        /*0022*/ 	.short	0x0018
        /*0024*/ 	.byte	0x00, 0xf0, 0x11, 0x00


	//----- nvinfo : EIATTR_KPARAM_INFO
	.align		4
.L_13:
        /*0028*/ 	.byte	0x04, 0x17
        /*002a*/ 	.short	(.L_15 - .L_14)
.L_14:
        /*002c*/ 	.word	0x00000000
        /*0030*/ 	.short	0x0002
        /*0032*/ 	.short	0x0010
        /*0034*/ 	.byte	0x00, 0xf4, 0x21, 0x00


	//----- nvinfo : EIATTR_KPARAM_INFO
	.align		4
.L_15:
        /*0038*/ 	.byte	0x04, 0x17
        /*003a*/ 	.short	(.L_17 - .L_16)
.L_16:
        /*003c*/ 	.word	0x00000000
        /*0040*/ 	.short	0x0001
        /*0042*/ 	.short	0x0008
        /*0044*/ 	.byte	0x00, 0xf4, 0x21, 0x00


	//----- nvinfo : EIATTR_KPARAM_INFO
	.align		4
.L_17:
        /*0048*/ 	.byte	0x04, 0x17
        /*004a*/ 	.short	(.L_19 - .L_18)
.L_18:
        /*004c*/ 	.word	0x00000000
        /*0050*/ 	.short	0x0000
        /*0052*/ 	.short	0x0000
        /*0054*/ 	.byte	0x00, 0xf4, 0x21, 0x00


	//----- nvinfo : EIATTR_SPARSE_MMA_MASK
	.align		4
.L_19:
        /*0058*/ 	.byte	0x03, 0x50
        /*005a*/ 	.short	0x0000


	//----- nvinfo : EIATTR_MAXREG_COUNT
	.align		4
        /*005c*/ 	.byte	0x03, 0x1b
        /*005e*/ 	.short	0x00ff


	//----- nvinfo : EIATTR_EXIT_INSTR_OFFSETS
	.align		4
        /*0060*/ 	.byte	0x04, 0x1c
        /*0062*/ 	.short	(.L_21 - .L_20)


	//   ....[0]....
.L_20:
        /*0064*/ 	.word	0x00001960


	//   ....[1]....
        /*0068*/ 	.word	0x00001990


	//----- nvinfo : EIATTR_REQNTID
	.align		4
.L_21:
        /*006c*/ 	.byte	0x04, 0x10
        /*006e*/ 	.short	(.L_23 - .L_22)
.L_22:
        /*0070*/ 	.word	0x00000080
        /*0074*/ 	.word	0x00000001
        /*0078*/ 	.word	0x00000001


	//----- nvinfo : EIATTR_CBANK_PARAM_SIZE
	.align		4
.L_23:
        /*007c*/ 	.byte	0x03, 0x19
        /*007e*/ 	.short	0x0020


	//----- nvinfo : EIATTR_PARAM_CBANK
	.align		4
        /*0080*/ 	.byte	0x04, 0x0a
        /*0082*/ 	.short	(.L_25 - .L_24)
	.align		4
.L_24:
        /*0084*/ 	.word	index@(.nv.constant0.triton_poi_fused_max_pool2d_with_indices_12)
        /*0088*/ 	.short	0x0210
        /*008a*/ 	.short	0x0020


	//----- nvinfo : EIATTR_SW_WAR
	.align		4
.L_25:
        /*008c*/ 	.byte	0x04, 0x36
        /*008e*/ 	.short	(.L_27 - .L_26)
.L_26:
        /*0090*/ 	.word	0x00000008
.L_27:


//--------------------- .nv.callgraph             --------------------------
	.section	.nv.callgraph,"",@"SHT_CUDA_CALLGRAPH"
	.align	4
	.sectionentsize	8
	.align		4
        /*0000*/ 	.word	0x00000000
	.align		4
        /*0004*/ 	.word	0xffffffff
	.align		4
        /*0008*/ 	.word	0x00000000
	.align		4
        /*000c*/ 	.word	0xfffffffe
	.align		4
        /*0010*/ 	.word	0x00000000
	.align		4
        /*0014*/ 	.word	0xfffffffd
	.align		4
        /*0018*/ 	.word	0x00000000
	.align		4
        /*001c*/ 	.word	0xfffffffc


//--------------------- .text.triton_poi_fused_max_pool2d_with_indices_12 --------------------------
	.section	.text.triton_poi_fused_max_pool2d_with_indices_12,"ax",@progbits
	.sectionflags	@"SHF_BARRIERS=1"
	.align	128
        .global         triton_poi_fused_max_pool2d_with_indices_12
        .type           triton_poi_fused_max_pool2d_with_indices_12,@function
        .size           triton_poi_fused_max_pool2d_with_indices_12,(.L_x_1 - triton_poi_fused_max_pool2d_with_indices_12)
        .other          triton_poi_fused_max_pool2d_with_indices_12,@"STO_CUDA_ENTRY STV_DEFAULT"
triton_poi_fused_max_pool2d_with_indices_12:
.text.triton_poi_fused_max_pool2d_with_indices_12:
[----:B------:R-:W0:Y:S01]  /*0000*/  LDC R1, c[0x0][0x28] ;  /* 0x00000a00ff017b82 */ /* 0x000e220000000800 */
[----:B------:R-:W1:Y:S07]  /*0010*/  S2R R31, SR_CTAID.X ;  /* 0x00000000001f7919 */ /* 0x000e6e0000002500 */
[----:B------:R-:W2:Y:S01]  /*0020*/  LDC.64 R22, c[0x0][0x210] ;  /* 0x00008400ff167b82 */ /* 0x000ea20000000a00 */
[----:B------:R-:W-:Y:S02]  /*0030*/  CS2R R32, SRZ ;  /* 0x0000000000207805 */ /* 0x000fe4000001ff00 */
[----:B------:R-:W-:Y:S01]  /*0040*/  CS2R R18, SRZ ;  /* 0x0000000000127805 */ /* 0x000fe2000001ff00 */
[----:B------:R-:W3:Y:S01]  /*0050*/  S2R R20, SR_TID.X ;  /* 0x0000000000147919 */ /* 0x000ee20000002100 */
[----:B------:R-:W-:Y:S01]  /*0060*/  ULDC.64 UR6, c[0x0][0x208] ;  /* 0x0000820000067ab9 */ /* 0x000fe20000000a00 */
[----:B------:R-:W4:Y:S01]  /*0070*/  S2R R21, SR_CTAID.Y ;  /* 0x0000000000157919 */ /* 0x000f220000002600 */
[----:B-1----:R-:W-:Y:S01]  /*0080*/  IMAD.SHL.U32 R31, R31, 0x4, RZ ;  /* 0x000000041f1f7824 */ /* 0x002fe200078e00ff */
[----:B---3--:R-:W-:-:S04]  /*0090*/  SHF.R.U32.HI R30, RZ, 0x2, R20 ;  /* 0x00000002ff1e7819 */ /* 0x008fc80000011614 */
[----:B------:R-:W-:Y:S02]  /*00a0*/  LOP3.LUT R2, R31, 0x3, R20, 0xf8, !PT ;  /* 0x000000031f027812 */ /* 0x000fe400078ef814 */
[----:B------:R-:W-:Y:S01]  /*00b0*/  LOP3.LUT R0, R20, 0x40, RZ, 0xc0, !PT ;  /* 0x0000004014007812 */ /* 0x000fe200078ec0ff */
[----:B----4-:R-:W-:Y:S01]  /*00c0*/  IMAD.SHL.U32 R41, R21, 0x100, RZ ;  /* 0x0000010015297824 */ /* 0x010fe200078e00ff */
[----:B------:R-:W-:Y:S02]  /*00d0*/  SHF.R.S32.HI R3, RZ, 0x1f, R2 ;  /* 0x0000001fff037819 */ /* 0x000fe40000011402 */
[----:B------:R-:W-:Y:S02]  /*00e0*/  SGXT.U32 R30, R30, 0x4 ;  /* 0x000000041e1e781a */ /* 0x000fe40000000000 */
[----:B------:R-:W-:Y:S02]  /*00f0*/  LEA.HI R4, R3, R2, RZ, 0x5 ;  /* 0x0000000203047211 */ /* 0x000fe400078f28ff */
[----:B------:R-:W-:-:S02]  /*0100*/  SHF.R.U32.HI R3, RZ, 0x2, R0 ;  /* 0x00000002ff037819 */ /* 0x000fc40000011600 */
[C---:B------:R-:W-:Y:S01]  /*0110*/  LOP3.LUT R5, R4.reuse, 0x7fffffe0, RZ, 0xc0, !PT ;  /* 0x7fffffe004057812 */ /* 0x040fe200078ec0ff */
[----:B------:R-:W-:Y:S01]  /*0120*/  IMAD.SHL.U32 R4, R4, 0x4, RZ ;  /* 0x0000000404047824 */ /* 0x000fe200078e00ff */
[----:B------:R-:W-:Y:S02]  /*0130*/  LOP3.LUT R30, R30, R3, RZ, 0xfc, !PT ;  /* 0x000000031e1e7212 */ /* 0x000fe400078efcff */
[C---:B------:R-:W-:Y:S01]  /*0140*/  ISETP.GE.AND P0, PT, R2.reuse, 0x400, PT ;  /* 0x000004000200780c */ /* 0x040fe20003f06270 */
[----:B------:R-:W-:Y:S01]  /*0150*/  IMAD.IADD R5, R2, 0x1, -R5 ;  /* 0x0000000102057824 */ /* 0x000fe200078e0a05 */
[----:B------:R-:W-:Y:S02]  /*0160*/  LOP3.LUT R4, R4, 0xffffff80, RZ, 0xc0, !PT ;  /* 0xffffff8004047812 */ /* 0x000fe400078ec0ff */
[----:B------:R-:W-:Y:S02]  /*0170*/  LOP3.LUT R11, R41, R30, RZ, 0xfc, !PT ;  /* 0x0000001e290b7212 */ /* 0x000fe400078efcff */
[----:B------:R-:W-:Y:S01]  /*0180*/  LOP3.LUT R13, R41, 0x20, R30, 0xfe, !PT ;  /* 0x00000020290d7812 */ /* 0x000fe200078efe1e */
[----:B------:R-:W-:Y:S01]  /*0190*/  IMAD R42, R5, 0x2, R4 ;  /* 0x00000002052a7824 */ /* 0x000fe200078e0204 */
[----:B------:R-:W-:-:S02]  /*01a0*/  ISETP.LT.AND P1, PT, R11, 0x100, !P0 ;  /* 0x000001000b00780c */ /* 0x000fc40004721270 */
[----:B------:R-:W-:Y:S01]  /*01b0*/  ISETP.LT.AND P2, PT, R13, 0x100, !P0 ;  /* 0x000001000d00780c */ /* 0x000fe20004741270 */
[----:B------:R-:W-:Y:S02]  /*01c0*/  VIADD R44, R42, 0x1 ;  /* 0x000000012a2c7836 */ /* 0x000fe40000000000 */
[C---:B------:R-:W-:Y:S02]  /*01d0*/  IMAD R3, R11.reuse, 0x1000, R42 ;  /* 0x000010000b037824 */ /* 0x040fe400078e022a */
[----:B------:R-:W-:Y:S02]  /*01e0*/  IMAD R7, R11, 0x1000, R44 ;  /* 0x000010000b077824 */ /* 0x000fe400078e022c */
[----:B--2---:R-:W-:-:S04]  /*01f0*/  IMAD.WIDE R2, R3, 0x4, R22 ;  /* 0x0000000403027825 */ /* 0x004fc800078e0216 */
[----:B------:R-:W-:Y:S01]  /*0200*/  IMAD.WIDE R6, R7, 0x4, R22 ;  /* 0x0000000407067825 */ /* 0x000fe200078e0216 */
[----:B------:R-:W2:Y:S03]  /*0210*/  @P1 LDG.E.EL R32, desc[UR6][R2.64] ;  /* 0x0000000602201981 */ /* 0x000ea6000c2e1900 */
[C---:B------:R-:W-:Y:S01]  /*0220*/  IMAD R5, R13.reuse, 0x1000, R42 ;  /* 0x000010000d057824 */ /* 0x040fe200078e022a */
[----:B------:R1:W2:Y:S01]  /*0230*/  @P1 LDG.E.EL R19, desc[UR6][R6.64] ;  /* 0x0000000606131981 */ /* 0x0002a2000c2e1900 */
[----:B------:R-:W-:Y:S02]  /*0240*/  IMAD R9, R13, 0x1000, R44 ;  /* 0x000010000d097824 */ /* 0x000fe400078e022c */
[----:B------:R-:W-:-:S04]  /*0250*/  IMAD.WIDE R4, R5, 0x4, R22 ;  /* 0x0000000405047825 */ /* 0x000fc800078e0216 */
[----:B------:R-:W-:Y:S01]  /*0260*/  IMAD.WIDE R8, R9, 0x4, R22 ;  /* 0x0000000409087825 */ /* 0x000fe200078e0216 */
[----:B------:R-:W3:Y:S03]  /*0270*/  @P2 LDG.E.EL R33, desc[UR6][R4.64] ;  /* 0x0000000604212981 */ /* 0x000ee6000c2e1900 */
[----:B------:R-:W-:Y:S01]  /*0280*/  VIADD R0, R42, 0x40 ;  /* 0x000000402a007836 */ /* 0x000fe20000000000 */
[----:B------:R4:W3:Y:S03]  /*0290*/  @P2 LDG.E.EL R18, desc[UR6][R8.64] ;  /* 0x0000000608122981 */ /* 0x0008e6000c2e1900 */
[--C-:B------:R-:W-:Y:S01]  /*02a0*/  IMAD R15, R11, 0x1000, R0.reuse ;  /* 0x000010000b0f7824 */ /* 0x100fe200078e0200 */
[----:B------:R-:W-:Y:S01]  /*02b0*/  CS2R R16, SRZ ;  /* 0x0000000000107805 */ /* 0x000fe2000001ff00 */
[----:B-1----:R-:W-:-:S02]  /*02c0*/  IMAD R7, R13, 0x1000, R0 ;  /* 0x000010000d077824 */ /* 0x002fc400078e0200 */
[----:B------:R-:W-:-:S04]  /*02d0*/  IMAD.WIDE R2, R15, 0x4, R22 ;  /* 0x000000040f027825 */ /* 0x000fc800078e0216 */
[----:B------:R-:W-:Y:S01]  /*02e0*/  IMAD.WIDE R6, R7, 0x4, R22 ;  /* 0x0000000407067825 */ /* 0x000fe200078e0216 */
[----:B------:R1:W5:Y:S03]  /*02f0*/  @P1 LDG.E.EL R16, desc[UR6][R2.64] ;  /* 0x0000000602101981 */ /* 0x000366000c2e1900 */
[----:B------:R-:W-:Y:S01]  /*0300*/  VIADD R34, R42, 0x41 ;  /* 0x000000412a227836 */ /* 0x000fe20000000000 */
[----:B------:R1:W5:Y:S03]  /*0310*/  @P2 LDG.E.EL R17, desc[UR6][R6.64] ;  /* 0x0000000606112981 */ /* 0x000366000c2e1900 */
[--C-:B------:R-:W-:Y:S01]  /*0320*/  IMAD R11, R11, 0x1000, R34.reuse ;  /* 0x000010000b0b7824 */ /* 0x100fe200078e0222 */
[----:B------:R-:W-:Y:S01]  /*0330*/  CS2R R14, SRZ ;  /* 0x00000000000e7805 */ /* 0x000fe2000001ff00 */
[----:B0---4-:R-:W-:-:S02]  /*0340*/  IMAD R9, R13, 0x1000, R34 ;  /* 0x000010000d097824 */ /* 0x011fc400078e0222 */
[----:B------:R-:W-:Y:S01]  /*0350*/  IMAD.WIDE R4, R11, 0x4, R22 ;  /* 0x000000040b047825 */ /* 0x000fe200078e0216 */
[----:B------:R-:W-:-:S03]  /*0360*/  LOP3.LUT R25, R41, 0x40, R30, 0xfe, !PT ;  /* 0x0000004029197812 */ /* 0x000fc600078efe1e */
[----:B------:R-:W-:Y:S01]  /*0370*/  IMAD.WIDE R8, R9, 0x4, R22 ;  /* 0x0000000409087825 */ /* 0x000fe200078e0216 */
[----:B------:R-:W4:Y:S01]  /*0380*/  @P1 LDG.E.EL R15, desc[UR6][R4.64] ;  /* 0x00000006040f1981 */ /* 0x000f22000c2e1900 */
[----:B------:R-:W-:-:S03]  /*0390*/  ISETP.LT.AND P1, PT, R25, 0x100, !P0 ;  /* 0x000001001900780c */ /* 0x000fc60004721270 */
[----:B------:R0:W4:Y:S01]  /*03a0*/  @P2 LDG.E.EL R14, desc[UR6][R8.64] ;  /* 0x00000006080e2981 */ /* 0x000122000c2e1900 */
[C---:B-1----:R-:W-:Y:S02]  /*03b0*/  IMAD R3, R25.reuse, 0x1000, R42 ;  /* 0x0000100019037824 */ /* 0x042fe400078e022a */
[----:B------:R-:W-:Y:S01]  /*03c0*/  IMAD R7, R25, 0x1000, R44 ;  /* 0x0000100019077824 */ /* 0x000fe200078e022c */
[----:B------:R-:W-:Y:S02]  /*03d0*/  CS2R R36, SRZ ;  /* 0x0000000000247805 */ /* 0x000fe4000001ff00 */
[----:B------:R-:W-:Y:S01]  /*03e0*/  CS2R R12, SRZ ;  /* 0x00000000000c7805 */ /* 0x000fe2000001ff00 */
[----:B------:R-:W-:Y:S01]  /*03f0*/  IMAD.WIDE R2, R3, 0x4, R22 ;  /* 0x0000000403027825 */ /* 0x000fe200078e0216 */
[----:B------:R-:W-:-:S03]  /*0400*/  LOP3.LUT R27, R41, 0x60, R30, 0xfe, !PT ;  /* 0x00000060291b7812 */ /* 0x000fc600078efe1e */
[----:B------:R-:W-:Y:S01]  /*0410*/  IMAD.WIDE R6, R7, 0x4, R22 ;  /* 0x0000000407067825 */ /* 0x000fe200078e0216 */
[----:B------:R1:W4:Y:S01]  /*0420*/  @P1 LDG.E.EL R36, desc[UR6][R2.64] ;  /* 0x0000000602241981 */ /* 0x000322000c2e1900 */
[----:B------:R-:W-:-:S03]  /*0430*/  ISETP.LT.AND P2, PT, R27, 0x100, !P0 ;  /* 0x000001001b00780c */ /* 0x000fc60004741270 */
[----:B------:R1:W4:Y:S01]  /*0440*/  @P1 LDG.E.EL R13, desc[UR6][R6.64] ;  /* 0x00000006060d1981 */ /* 0x000322000c2e1900 */
[C---:B0-----:R-:W-:Y:S02]  /*0450*/  IMAD R9, R27.reuse, 0x1000, R42 ;  /* 0x000010001b097824 */ /* 0x041fe400078e022a */
[----:B------:R-:W-:Y:S02]  /*0460*/  IMAD R5, R27, 0x1000, R44 ;  /* 0x000010001b057824 */ /* 0x000fe400078e022c */
[----:B------:R-:W-:Y:S02]  /*0470*/  IMAD.MOV.U32 R35, RZ, RZ, RZ ;  /* 0x000000ffff237224 */ /* 0x000fe400078e00ff */
[----:B------:R-:W-:-:S04]  /*0480*/  IMAD.WIDE R8, R9, 0x4, R22 ;  /* 0x0000000409087825 */ /* 0x000fc800078e0216 */
[----:B------:R-:W-:Y:S01]  /*0490*/  IMAD.WIDE R4, R5, 0x4, R22 ;  /* 0x0000000405047825 */ /* 0x000fe200078e0216 */
[----:B------:R0:W4:Y:S04]  /*04a0*/  @P2 LDG.E.EL R35, desc[UR6][R8.64] ;  /* 0x0000000608232981 */ /* 0x000128000c2e1900 */
[----:B------:R0:W4:Y:S01]  /*04b0*/  @P2 LDG.E.EL R12, desc[UR6][R4.64] ;  /* 0x00000006040c2981 */ /* 0x000122000c2e1900 */
[----:B-1----:R-:W-:Y:S01]  /*04c0*/  IMAD R3, R25, 0x1000, R0 ;  /* 0x0000100019037824 */ /* 0x002fe200078e0200 */
[----:B------:R-:W-:-:S03]  /*04d0*/  CS2R R10, SRZ ;  /* 0x00000000000a7805 */ /* 0x000fc6000001ff00 */
[----:B------:R-:W-:-:S05]  /*04e0*/  IMAD.WIDE R2, R3, 0x4, R22 ;  /* 0x0000000403027825 */ /* 0x000fca00078e0216 */
[----:B------:R1:W4:Y:S01]  /*04f0*/  @P1 LDG.E.EL R10, desc[UR6][R2.64] ;  /* 0x00000006020a1981 */ /* 0x000322000c2e1900 */
[----:B------:R-:W-:-:S04]  /*0500*/  IMAD R7, R27, 0x1000, R0 ;  /* 0x000010001b077824 */ /* 0x000fc800078e0200 */
[----:B------:R-:W-:-:S05]  /*0510*/  IMAD.WIDE R6, R7, 0x4, R22 ;  /* 0x0000000407067825 */ /* 0x000fca00078e0216 */
[----:B------:R1:W4:Y:S01]  /*0520*/  @P2 LDG.E.EL R11, desc[UR6][R6.64] ;  /* 0x00000006060b2981 */ /* 0x000322000c2e1900 */
[----:B------:R-:W-:Y:S01]  /*0530*/  IMAD R25, R25, 0x1000, R34 ;  /* 0x0000100019197824 */ /* 0x000fe200078e0222 */
[----:B0-----:R-:W-:-:S03]  /*0540*/  CS2R R8, SRZ ;  /* 0x0000000000087805 */ /* 0x001fc6000001ff00 */
[----:B------:R-:W-:Y:S01]  /*0550*/  IMAD.WIDE R4, R25, 0x4, R22 ;  /* 0x0000000419047825 */ /* 0x000fe200078e0216 */
[----:B------:R-:W-:-:S03]  /*0560*/  LOP3.LUT R43, R41, 0x80, R30, 0xfe, !PT ;  /* 0x00000080292b7812 */ /* 0x000fc600078efe1e */
[----:B------:R-:W-:Y:S01]  /*0570*/  IMAD R27, R27, 0x1000, R34 ;  /* 0x000010001b1b7824 */ /* 0x000fe200078e0222 */
[----:B------:R0:W4:Y:S01]  /*0580*/  @P1 LDG.E.EL R9, desc[UR6][R4.64] ;  /* 0x0000000604091981 */ /* 0x000122000c2e1900 */
[----:B------:R-:W-:Y:S02]  /*0590*/  ISETP.LT.AND P1, PT, R43, 0x100, !P0 ;  /* 0x000001002b00780c */ /* 0x000fe40004721270 */
[----:B-1----:R-:W-:Y:S01]  /*05a0*/  IMAD.WIDE R2, R27, 0x4, R22 ;  /* 0x000000041b027825 */ /* 0x002fe200078e0216 */
[----:B------:R-:W-:-:S03]  /*05b0*/  LOP3.LUT R29, R41, 0xa0, R30, 0xfe, !PT ;  /* 0x000000a0291d7812 */ /* 0x000fc600078efe1e */
[C---:B------:R-:W-:Y:S01]  /*05c0*/  IMAD R27, R43.reuse, 0x1000, R42 ;  /* 0x000010002b1b7824 */ /* 0x040fe200078e022a */
[----:B------:R1:W4:Y:S01]  /*05d0*/  @P2 LDG.E.EL R8, desc[UR6][R2.64] ;  /* 0x0000000602082981 */ /* 0x000322000c2e1900 */
[----:B------:R-:W-:Y:S01]  /*05e0*/  IMAD R25, R43, 0x1000, R44 ;  /* 0x000010002b197824 */ /* 0x000fe200078e022c */
[----:B------:R-:W-:Y:S01]  /*05f0*/  ISETP.LT.AND P2, PT, R29, 0x100, !P0 ;  /* 0x000001001d00780c */ /* 0x000fe20004741270 */
[----:B------:R-:W-:Y:S01]  /*0600*/  IMAD.MOV.U32 R38, RZ, RZ, RZ ;  /* 0x000000ffff267224 */ /* 0x000fe200078e00ff */
[----:B------:R-:W-:Y:S01]  /*0610*/  CS2R R6, SRZ ;  /* 0x0000000000067805 */ /* 0x000fe2000001ff00 */
[----:B------:R-:W-:-:S04]  /*0620*/  IMAD.WIDE R26, R27, 0x4, R22 ;  /* 0x000000041b1a7825 */ /* 0x000fc800078e0216 */
[----:B0-----:R-:W-:Y:S01]  /*0630*/  IMAD.WIDE R4, R25, 0x4, R22 ;  /* 0x0000000419047825 */ /* 0x001fe200078e0216 */
[----:B------:R-:W4:Y:S03]  /*0640*/  @P1 LDG.E.EL R38, desc[UR6][R26.64] ;  /* 0x000000061a261981 */ /* 0x000f26000c2e1900 */
[C---:B-1----:R-:W-:Y:S01]  /*0650*/  IMAD R3, R29.reuse, 0x1000, R42 ;  /* 0x000010001d037824 */ /* 0x042fe200078e022a */
[----:B------:R0:W4:Y:S01]  /*0660*/  @P1 LDG.E.EL R7, desc[UR6][R4.64] ;  /* 0x0000000604071981 */ /* 0x000122000c2e1900 */
[----:B------:R-:W-:Y:S02]  /*0670*/  IMAD R25, R29, 0x1000, R44 ;  /* 0x000010001d197824 */ /* 0x000fe400078e022c */
[----:B------:R-:W-:-:S04]  /*0680*/  IMAD.WIDE R2, R3, 0x4, R22 ;  /* 0x0000000403027825 */ /* 0x000fc800078e0216 */
[----:B------:R-:W-:Y:S01]  /*0690*/  IMAD.WIDE R24, R25, 0x4, R22 ;  /* 0x0000000419187825 */ /* 0x000fe200078e0216 */
[----:B------:R1:W4:Y:S04]  /*06a0*/  @P2 LDG.E.EL R37, desc[UR6][R2.64] ;  /* 0x0000000602252981 */ /* 0x000328000c2e1900 */
[----:B------:R1:W4:Y:S01]  /*06b0*/  @P2 LDG.E.EL R6, desc[UR6][R24.64] ;  /* 0x0000000618062981 */ /* 0x000322000c2e1900 */
[--C-:B------:R-:W-:Y:S01]  /*06c0*/  IMAD R39, R43, 0x1000, R0.reuse ;  /* 0x000010002b277824 */ /* 0x100fe200078e0200 */
[----:B0-----:R-:W-:Y:S02]  /*06d0*/  CS2R R4, SRZ ;  /* 0x0000000000047805 */ /* 0x001fe4000001ff00 */
[----:B------:R-:W-:Y:S01]  /*06e0*/  LOP3.LUT R45, R41, 0xc0, R30, 0xfe, !PT ;  /* 0x000000c0292d7812 */ /* 0x000fe200078efe1e */
[----:B------:R-:W-:-:S02]  /*06f0*/  IMAD R0, R29, 0x1000, R0 ;  /* 0x000010001d007824 */ /* 0x000fc400078e0200 */
[----:B-1----:R-:W-:Y:S01]  /*0700*/  IMAD.WIDE R2, R39, 0x4, R22 ;  /* 0x0000000427027825 */ /* 0x002fe200078e0216 */
[----:B------:R-:W-:-:S03]  /*0710*/  ISETP.LT.AND P3, PT, R45, 0x100, !P0 ;  /* 0x000001002d00780c */ /* 0x000fc60004761270 */
[----:B------:R-:W-:Y:S01]  /*0720*/  IMAD.WIDE R24, R0, 0x4, R22 ;  /* 0x0000000400187825 */ /* 0x000fe200078e0216 */
[----:B------:R0:W4:Y:S03]  /*0730*/  @P1 LDG.E.EL R4, desc[UR6][R2.64] ;  /* 0x0000000602041981 */ /* 0x000126000c2e1900 */
[----:B------:R-:W-:Y:S01]  /*0740*/  IMAD R27, R45, 0x1000, R42 ;  /* 0x000010002d1b7824 */ /* 0x000fe200078e022a */
[----:B------:R-:W4:Y:S01]  /*0750*/  @P2 LDG.E.EL R5, desc[UR6][R24.64] ;  /* 0x0000000618052981 */ /* 0x000f22000c2e1900 */
[----:B------:R-:W-:Y:S02]  /*0760*/  IMAD.MOV.U32 R39, RZ, RZ, RZ ;  /* 0x000000ffff277224 */ /* 0x000fe400078e00ff */
[----:B------:R-:W-:-:S04]  /*0770*/  IMAD.WIDE R26, R27, 0x4, R22 ;  /* 0x000000041b1a7825 */ /* 0x000fc800078e0216 */
[----:B------:R-:W-:Y:S01]  /*0780*/  IMAD R43, R43, 0x1000, R34 ;  /* 0x000010002b2b7824 */ /* 0x000fe200078e0222 */
[----:B------:R1:W4:Y:S01]  /*0790*/  @P3 LDG.E.EL R39, desc[UR6][R26.64] ;  /* 0x000000061a273981 */ /* 0x000322000c2e1900 */
[----:B0-----:R-:W-:Y:S02]  /*07a0*/  CS2R R2, SRZ ;  /* 0x0000000000027805 */ /* 0x001fe4000001ff00 */
[----:B------:R-:W-:Y:S01]  /*07b0*/  LOP3.LUT R41, R41, 0xe0, R30, 0xfe, !PT ;  /* 0x000000e029297812 */ /* 0x000fe200078efe1e */
[----:B-1----:R-:W-:-:S03]  /*07c0*/  IMAD.WIDE R26, R43, 0x4, R22 ;  /* 0x000000042b1a7825 */ /* 0x002fc600078e0216 */
[C---:B------:R-:W-:Y:S02]  /*07d0*/  ISETP.LT.AND P0, PT, R41.reuse, 0x100, !P0 ;  /* 0x000001002900780c */ /* 0x040fe40004701270 */
[----:B------:R-:W4:Y:S01]  /*07e0*/  @P1 LDG.E.EL R3, desc[UR6][R26.64] ;  /* 0x000000061a031981 */ /* 0x000f22000c2e1900 */
[----:B------:R-:W-:Y:S02]  /*07f0*/  IMAD R0, R41, 0x1000, R42 ;  /* 0x0000100029007824 */ /* 0x000fe400078e022a */
[----:B------:R-:W-:Y:S02]  /*0800*/  IMAD R29, R29, 0x1000, R34 ;  /* 0x000010001d1d7824 */ /* 0x000fe400078e0222 */
[----:B------:R-:W-:Y:S02]  /*0810*/  IMAD.MOV.U32 R40, RZ, RZ, RZ ;  /* 0x000000ffff287224 */ /* 0x000fe400078e00ff */
[----:B------:R-:W-:-:S04]  /*0820*/  IMAD.WIDE R24, R0, 0x4, R22 ;  /* 0x0000000400187825 */ /* 0x000fc800078e0216 */
[----:B------:R-:W-:Y:S01]  /*0830*/  IMAD.WIDE R28, R29, 0x4, R22 ;  /* 0x000000041d1c7825 */ /* 0x000fe200078e0216 */
[----:B------:R0:W4:Y:S03]  /*0840*/  @P0 LDG.E.EL R40, desc[UR6][R24.64] ;  /* 0x0000000618280981 */ /* 0x000126000c2e1900 */
[----:B------:R-:W-:Y:S01]  /*0850*/  IMAD R43, R45, 0x1000, R44 ;  /* 0x000010002d2b7824 */ /* 0x000fe200078e022c */
[----:B------:R-:W4:Y:S01]  /*0860*/  @P2 LDG.E.EL R2, desc[UR6][R28.64] ;  /* 0x000000061c022981 */ /* 0x000f22000c2e1900 */
[----:B------:R-:W-:Y:S02]  /*0870*/  IMAD.MOV.U32 R0, RZ, RZ, RZ ;  /* 0x000000ffff007224 */ /* 0x000fe400078e00ff */
[----:B0-----:R-:W-:-:S05]  /*0880*/  IMAD.WIDE R24, R43, 0x4, R22 ;  /* 0x000000042b187825 */ /* 0x001fca00078e0216 */
[----:B------:R0:W4:Y:S02]  /*0890*/  @P3 LDG.E.EL R0, desc[UR6][R24.64] ;  /* 0x0000000618003981 */ /* 0x000124000c2e1900 */
[----:B0-----:R-:W-:Y:S02]  /*08a0*/  IMAD R25, R41, 0x1000, R44 ;  /* 0x0000100029197824 */ /* 0x001fe400078e022c */
[----:B------:R-:W-:Y:S02]  /*08b0*/  IMAD.MOV.U32 R44, RZ, RZ, RZ ;  /* 0x000000ffff2c7224 */ /* 0x000fe400078e00ff */
[----:B------:R-:W-:-:S04]  /*08c0*/  IMAD.WIDE R24, R25, 0x4, R22 ;  /* 0x0000000419187825 */ /* 0x000fc800078e0216 */
[----:B------:R-:W-:Y:S01]  /*08d0*/  VIADD R42, R42, 0x40 ;  /* 0x000000402a2a7836 */ /* 0x000fe20000000000 */
[----:B------:R-:W4:Y:S03]  /*08e0*/  @P0 LDG.E.EL R44, desc[UR6][R24.64] ;  /* 0x00000006182c0981 */ /* 0x000f26000c2e1900 */
[----:B------:R-:W-:Y:S02]  /*08f0*/  IMAD R27, R45, 0x1000, R42 ;  /* 0x000010002d1b7824 */ /* 0x000fe400078e022a */
[----:B------:R-:W-:Y:S02]  /*0900*/  IMAD.MOV.U32 R43, RZ, RZ, RZ ;  /* 0x000000ffff2b7224 */ /* 0x000fe400078e00ff */
[----:B------:R-:W-:-:S05]  /*0910*/  IMAD.WIDE R26, R27, 0x4, R22 ;  /* 0x000000041b1a7825 */ /* 0x000fca00078e0216 */
[----:B------:R0:W4:Y:S02]  /*0920*/  @P3 LDG.E.EL R43, desc[UR6][R26.64] ;  /* 0x000000061a2b3981 */ /* 0x000124000c2e1900 */
[----:B0-----:R-:W-:Y:S02]  /*0930*/  IMAD R27, R41, 0x1000, R42 ;  /* 0x00001000291b7824 */ /* 0x001fe400078e022a */
[----:B------:R-:W-:Y:S02]  /*0940*/  IMAD.MOV.U32 R42, RZ, RZ, RZ ;  /* 0x000000ffff2a7224 */ /* 0x000fe400078e00ff */
[----:B------:R-:W-:-:S05]  /*0950*/  IMAD.WIDE R26, R27, 0x4, R22 ;  /* 0x000000041b1a7825 */ /* 0x000fca00078e0216 */
[----:B------:R-:W4:Y:S01]  /*0960*/  @P0 LDG.E.EL R42, desc[UR6][R26.64] ;  /* 0x000000061a2a0981 */ /* 0x000f22000c2e1900 */
[----:B------:R-:W-:Y:S02]  /*0970*/  IMAD R29, R45, 0x1000, R34 ;  /* 0x000010002d1d7824 */ /* 0x000fe400078e0222 */
[----:B------:R-:W-:Y:S02]  /*0980*/  IMAD.MOV.U32 R45, RZ, RZ, RZ ;  /* 0x000000ffff2d7224 */ /* 0x000fe400078e00ff */
[----:B------:R-:W-:-:S05]  /*0990*/  IMAD.WIDE R28, R29, 0x4, R22 ;  /* 0x000000041d1c7825 */ /* 0x000fca00078e0216 */
[----:B------:R0:W4:Y:S01]  /*09a0*/  @P3 LDG.E.EL R45, desc[UR6][R28.64] ;  /* 0x000000061c2d3981 */ /* 0x000122000c2e1900 */
[----:B------:R-:W-:-:S04]  /*09b0*/  IMAD R41, R41, 0x1000, R34 ;  /* 0x0000100029297824 */ /* 0x000fc800078e0222 */
[----:B------:R-:W-:-:S04]  /*09c0*/  IMAD.WIDE R22, R41, 0x4, R22 ;  /* 0x0000000429167825 */ /* 0x000fc800078e0216 */
[----:B0-----:R-:W-:-:S06]  /*09d0*/  IMAD.MOV.U32 R29, RZ, RZ, RZ ;  /* 0x000000ffff1d7224 */ /* 0x001fcc00078e00ff */
[----:B------:R0:W4:Y:S01]  /*09e0*/  @P0 LDG.E.EL R29, desc[UR6][R22.64] ;  /* 0x00000006161d0981 */ /* 0x000122000c2e1900 */
[C---:B--2---:R-:W-:Y:S02]  /*09f0*/  FSETP.GT.AND P4, PT, R19.reuse, R32, PT ;  /* 0x000000201300720b */ /* 0x044fe40003f84000 */
[----:B------:R-:W-:Y:S02]  /*0a00*/  FSETP.NAN.AND P1, PT, R19, R19, PT ;  /* 0x000000131300720b */ /* 0x000fe40003f28000 */
[----:B---3--:R-:W-:-:S09]  /*0a10*/  FSETP.GT.AND P0, PT, R18, R33, PT ;  /* 0x000000211200720b */ /* 0x008fd20003f04000 */
[----:B------:R-:W-:Y:S02]  /*0a20*/  @!P4 FSEL R19, R19, R32, P1 ;  /* 0x000000201313c208 */ /* 0x000fe40000800000 */
[C---:B------:R-:W-:Y:S02]  /*0a30*/  FSETP.NAN.AND P1, PT, R18.reuse, R18, PT ;  /* 0x000000121200720b */ /* 0x040fe40003f28000 */
[----:B-----5:R-:W-:Y:S02]  /*0a40*/  FSETP.GEU.AND P3, PT, R19, R16, PT ;  /* 0x000000101300720b */ /* 0x020fe40003f6e000 */
[----:B------:R-:W-:-:S04]  /*0a50*/  @!P0 FSEL R18, R18, R33, P1 ;  /* 0x0000002112128208 */ /* 0x000fc80000800000 */
[----:B------:R-:W-:Y:S02]  /*0a60*/  FSETP.GEU.AND P2, PT, R18, R17, PT ;  /* 0x000000111200720b */ /* 0x000fe40003f4e000 */
[----:B------:R-:W-:Y:S02]  /*0a70*/  FSETP.NAN.AND P1, PT, R16, R16, PT ;  /* 0x000000101000720b */ /* 0x000fe40003f28000 */
[----:B0-----:R-:W-:-:S03]  /*0a80*/  P2R R23, PR, RZ, 0x8 ;  /* 0x00000008ff177803 */ /* 0x001fc60000000000 */
[----:B------:R-:W-:Y:S02]  /*0a90*/  @P3 FSEL R16, R16, R19, P1 ;  /* 0x0000001310103208 */ /* 0x000fe40000800000 */
[C---:B------:R-:W-:Y:S02]  /*0aa0*/  FSETP.NAN.AND P1, PT, R17.reuse, R17, PT ;  /* 0x000000111100720b */ /* 0x040fe40003f28000 */
[----:B----4-:R-:W-:Y:S02]  /*0ab0*/  FSETP.GEU.AND P3, PT, R16, R15, PT ;  /* 0x0000000f1000720b */ /* 0x010fe40003f6e000 */
[----:B------:R-:W-:Y:S02]  /*0ac0*/  @P2 FSEL R17, R17, R18, P1 ;  /* 0x0000001211112208 */ /* 0x000fe40000800000 */
[----:B------:R-:W-:Y:S02]  /*0ad0*/  P2R R19, PR, RZ, 0x4 ;  /* 0x00000004ff137803 */ /* 0x000fe40000000000 */
[----:B------:R-:W-:-:S02]  /*0ae0*/  FSETP.GEU.AND P2, PT, R17, R14, PT ;  /* 0x0000000e1100720b */ /* 0x000fc40003f4e000 */
[----:B------:R-:W-:-:S05]  /*0af0*/  FSETP.NAN.AND P1, PT, R15, R15, PT ;  /* 0x0000000f0f00720b */ /* 0x000fca0003f28000 */
[----:B------:R-:W-:Y:S02]  /*0b00*/  @P3 SEL R15, R15, R16, P1 ;  /* 0x000000100f0f3207 */ /* 0x000fe40000800000 */
[C---:B------:R-:W-:Y:S02]  /*0b10*/  FSETP.NAN.AND P1, PT, R14.reuse, R14, PT ;  /* 0x0000000e0e00720b */ /* 0x040fe40003f28000 */
[----:B------:R-:W-:Y:S02]  /*0b20*/  P2R R16, PR, RZ, 0x4 ;  /* 0x00000004ff107803 */ /* 0x000fe40000000000 */
[----:B------:R-:W-:Y:S02]  /*0b30*/  @P2 SEL R14, R14, R17, P1 ;  /* 0x000000110e0e2207 */ /* 0x000fe40000800000 */
[C---:B------:R-:W-:Y:S02]  /*0b40*/  FSETP.GT.AND P2, PT, R13.reuse, R36, PT ;  /* 0x000000240d00720b */ /* 0x040fe40003f44000 */
[----:B------:R-:W-:-:S02]  /*0b50*/  FSETP.NAN.AND P1, PT, R13, R13, PT ;  /* 0x0000000d0d00720b */ /* 0x000fc40003f28000 */
[----:B------:R-:W-:-:S09]  /*0b60*/  P2R R17, PR, RZ, 0x4 ;  /* 0x00000004ff117803 */ /* 0x000fd20000000000 */
[----:B------:R-:W-:Y:S02]  /*0b70*/  @!P2 FSEL R13, R13, R36, P1 ;  /* 0x000000240d0da208 */ /* 0x000fe40000800000 */
[C---:B------:R-:W-:Y:S02]  /*0b80*/  FSETP.GT.AND P2, PT, R12.reuse, R35, PT ;  /* 0x000000230c00720b */ /* 0x040fe40003f44000 */
[----:B------:R-:W-:Y:S02]  /*0b90*/  FSETP.NAN.AND P1, PT, R12, R12, PT ;  /* 0x0000000c0c00720b */ /* 0x000fe40003f28000 */
[----:B------:R-:W-:-:S09]  /*0ba0*/  P2R R24, PR, RZ, 0x4 ;  /* 0x00000004ff187803 */ /* 0x000fd20000000000 */
[----:B------:R-:W-:Y:S02]  /*0bb0*/  @!P2 FSEL R12, R12, R35, P1 ;  /* 0x000000230c0ca208 */ /* 0x000fe40000800000 */
[-C--:B------:R-:W-:Y:S02]  /*0bc0*/  FSETP.GEU.AND P2, PT, R13, R10.reuse, PT ;  /* 0x0000000a0d00720b */ /* 0x080fe40003f4e000 */
[----:B------:R-:W-:Y:S02]  /*0bd0*/  FSETP.NAN.AND P1, PT, R10, R10, PT ;  /* 0x0000000a0a00720b */ /* 0x000fe40003f28000 */
[----:B------:R-:W-:-:S09]  /*0be0*/  P2R R25, PR, RZ, 0x4 ;  /* 0x00000004ff197803 */ /* 0x000fd20000000000 */
[----:B------:R-:W-:Y:S02]  /*0bf0*/  @P2 FSEL R10, R10, R13, P1 ;  /* 0x0000000d0a0a2208 */ /* 0x000fe40000800000 */
[-C--:B------:R-:W-:Y:S02]  /*0c00*/  FSETP.GEU.AND P2, PT, R12, R11.reuse, PT ;  /* 0x0000000b0c00720b */ /* 0x080fe40003f4e000 */
[----:B------:R-:W-:Y:S02]  /*0c10*/  FSETP.NAN.AND P1, PT, R11, R11, PT ;  /* 0x0000000b0b00720b */ /* 0x000fe40003f28000 */
[----:B------:R-:W-:-:S09]  /*0c20*/  P2R R26, PR, RZ, 0x4 ;  /* 0x00000004ff1a7803 */ /* 0x000fd20000000000 */
[----:B------:R-:W-:Y:S02]  /*0c30*/  @P2 FSEL R11, R11, R12, P1 ;  /* 0x0000000c0b0b2208 */ /* 0x000fe40000800000 */
[-C--:B------:R-:W-:Y:S02]  /*0c40*/  FSETP.GEU.AND P1, PT, R10, R9.reuse, PT ;  /* 0x000000090a00720b */ /* 0x080fe40003f2e000 */
[----:B------:R-:W-:Y:S02]  /*0c50*/  FSETP.NAN.AND P2, PT, R9, R9, PT ;  /* 0x000000090900720b */ /* 0x000fe40003f48000 */
[----:B------:R-:W-:Y:S02]  /*0c60*/  P2R R22, PR, RZ, 0x10 ;  /* 0x00000010ff167803 */ /* 0x000fe40000000000 */
[----:B------:R-:W-:-:S07]  /*0c70*/  FSETP.GT.AND P4, PT, R7, R38, PT ;  /* 0x000000260700720b */ /* 0x000fce0003f84000 */
[----:B------:R-:W-:Y:S02]  /*0c80*/  @P1 SEL R9, R9, R10, P2 ;  /* 0x0000000a09091207 */ /* 0x000fe40001000000 */
[-C--:B------:R-:W-:Y:S02]  /*0c90*/  FSETP.GEU.AND P2, PT, R11, R8.reuse, PT ;  /* 0x000000080b00720b */ /* 0x080fe40003f4e000 */
[----:B------:R-:W-:Y:S02]  /*0ca0*/  P2R R18, PR, RZ, 0x8 ;  /* 0x00000008ff127803 */ /* 0x000fe40000000000 */
[----:B------:R-:W-:Y:S02]  /*0cb0*/  P2R R10, PR, RZ, 0x2 ;  /* 0x00000002ff0a7803 */ /* 0x000fe40000000000 */
[----:B------:R-:W-:Y:S02]  /*0cc0*/  FSETP.NAN.AND P3, PT, R8, R8, PT ;  /* 0x000000080800720b */ /* 0x000fe40003f68000 */
[----:B------:R-:W-:-:S05]  /*0cd0*/  FSETP.GT.AND P1, PT, R6, R37, PT ;  /* 0x000000250600720b */ /* 0x000fca0003f24000 */
[----:B------:R-:W-:Y:S02]  /*0ce0*/  @P2 SEL R8, R8, R11, P3 ;  /* 0x0000000b08082207 */ /* 0x000fe40001800000 */
[----:B------:R-:W-:-:S04]  /*0cf0*/  FSETP.NAN.AND P3, PT, R7, R7, PT ;  /* 0x000000070700720b */ /* 0x000fc80003f68000 */
[----:B------:R-:W-:Y:S02]  /*0d00*/  @!P4 FSEL R7, R7, R38, P3 ;  /* 0x000000260707c208 */ /* 0x000fe40001800000 */
[C---:B------:R-:W-:Y:S02]  /*0d10*/  FSETP.NAN.AND P3, PT, R6.reuse, R6, PT ;  /* 0x000000060600720b */ /* 0x040fe40003f68000 */
[----:B------:R-:W-:Y:S02]  /*0d20*/  P2R R32, PR, RZ, 0x2 ;  /* 0x00000002ff207803 */ /* 0x000fe40000000000 */
[----:B------:R-:W-:Y:S02]  /*0d30*/  @!P1 FSEL R6, R6, R37, P3 ;  /* 0x0000002506069208 */ /* 0x000fe40001800000 */
[----:B------:R-:W-:Y:S02]  /*0d40*/  FSETP.GEU.AND P1, PT, R7, R4, PT ;  /* 0x000000040700720b */ /* 0x000fe40003f2e000 */
[----:B------:R-:W-:-:S02]  /*0d50*/  P2R R12, PR, RZ, 0x4 ;  /* 0x00000004ff0c7803 */ /* 0x000fc40000000000 */
[----:B------:R-:W-:Y:S02]  /*0d60*/  FSETP.GEU.AND P2, PT, R6, R5, PT ;  /* 0x000000050600720b */ /* 0x000fe40003f4e000 */
[----:B------:R-:W-:-:S07]  /*0d70*/  FSETP.NAN.AND P3, PT, R4, R4, PT ;  /* 0x000000040400720b */ /* 0x000fce0003f68000 */
[----:B------:R-:W-:Y:S02]  /*0d80*/  @P1 FSEL R4, R4, R7, P3 ;  /* 0x0000000704041208 */ /* 0x000fe40001800000 */
[----:B------:R-:W-:-:S04]  /*0d90*/  FSETP.NAN.AND P3, PT, R5, R5, PT ;  /* 0x000000050500720b */ /* 0x000fc80003f68000 */
[----:B------:R-:W-:Y:S02]  /*0da0*/  @P2 FSEL R5, R5, R6, P3 ;  /* 0x0000000605052208 */ /* 0x000fe40001800000 */
[-C--:B------:R-:W-:Y:S02]  /*0db0*/  FSETP.GEU.AND P3, PT, R4, R3.reuse, PT ;  /* 0x000000030400720b */ /* 0x080fe40003f6e000 */
[----:B------:R-:W-:Y:S02]  /*0dc0*/  P2R R11, PR, RZ, 0x10 ;  /* 0x00000010ff0b7803 */ /* 0x000fe40000000000 */
[----:B------:R-:W-:Y:S02]  /*0dd0*/  FSETP.NAN.AND P4, PT, R3, R3, PT ;  /* 0x000000030300720b */ /* 0x000fe40003f88000 */
[----:B------:R-:W-:-:S07]  /*0de0*/  P2R R7, PR, RZ, 0x4 ;  /* 0x00000004ff077803 */ /* 0x000fce0000000000 */
[----:B------:R-:W-:Y:S02]  /*0df0*/  @P3 SEL R3, R3, R4, P4 ;  /* 0x0000000403033207 */ /* 0x000fe40002000000 */
[-C--:B------:R-:W-:Y:S02]  /*0e00*/  FSETP.GEU.AND P4, PT, R5, R2.reuse, PT ;  /* 0x000000020500720b */ /* 0x080fe40003f8e000 */
[----:B------:R-:W-:Y:S02]  /*0e10*/  FSETP.GT.AND P2, PT, R0, R39, PT ;  /* 0x000000270000720b */ /* 0x000fe40003f44000 */
[----:B------:R-:W-:Y:S02]  /*0e20*/  FSETP.NAN.AND P5, PT, R2, R2, PT ;  /* 0x000000020200720b */ /* 0x000fe40003fa8000 */
[----:B------:R-:W-:-:S07]  /*0e30*/  P2R R4, PR, RZ, 0x4 ;  /* 0x00000004ff047803 */ /* 0x000fce0000000000 */
[----:B------:R-:W-:Y:S02]  /*0e40*/  @P4 SEL R2, R2, R5, P5 ;  /* 0x0000000502024207 */ /* 0x000fe40002800000 */
[----:B------:R-:W-:-:S04]  /*0e50*/  FSETP.NAN.AND P5, PT, R0, R0, PT ;  /* 0x000000000000720b */ /* 0x000fc80003fa8000 */
        /* <DEDUP_REMOVED lines=10> */
[----:B------:R-:W-:-:S11]  /*0f00*/  FSETP.NAN.AND P5, PT, R42, R42, PT ;  /* 0x0000002a2a00720b */ /* 0x000fd60003fa8000 */
[----:B------:R-:W-:Y:S02]  /*0f10*/  @P2 FSEL R42, R42, R44, P5 ;  /* 0x0000002c2a2a2208 */ /* 0x000fe40002800000 */
[-C--:B------:R-:W-:Y:S02]  /*0f20*/  FSETP.GEU.AND P5, PT, R43, R45.reuse, PT ;  /* 0x0000002d2b00720b */ /* 0x080fe40003fae000 */
[----:B------:R-:W-:Y:S02]  /*0f30*/  FSETP.NAN.AND P6, PT, R45, R45, PT ;  /* 0x0000002d2d00720b */ /* 0x000fe40003fc8000 */
[----:B------:R-:W-:-:S09]  /*0f40*/  P2R R34, PR, RZ, 0x2 ;  /* 0x00000002ff227803 */ /* 0x000fd20000000000 */
[----:B------:R-:W-:Y:S02]  /*0f50*/  @P5 SEL R45, R45, R43, P6 ;  /* 0x0000002b2d2d5207 */ /* 0x000fe40003000000 */
[-C--:B------:R-:W-:Y:S02]  /*0f60*/  FSETP.GEU.AND P6, PT, R42, R29.reuse, PT ;  /* 0x0000001d2a00720b */ /* 0x080fe40003fce000 */
[----:B------:R-:W-:Y:S02]  /*0f70*/  ISETP.NE.AND P1, PT, R22, RZ, PT ;  /* 0x000000ff1600720c */ /* 0x000fe40003f25270 */
[----:B------:R-:W-:Y:S02]  /*0f80*/  P2R R28, PR, RZ, 0x4 ;  /* 0x00000004ff1c7803 */ /* 0x000fe40000000000 */
[----:B------:R-:W-:Y:S02]  /*0f90*/  FSETP.NAN.AND P2, PT, R29, R29, PT ;  /* 0x0000001d1d00720b */ /* 0x000fe40003f48000 */
[----:B------:R-:W-:-:S02]  /*0fa0*/  SEL R0, RZ, 0x1, !P1 ;  /* 0x00000001ff007807 */ /* 0x000fc40004800000 */
[----:B------:R-:W-:Y:S02]  /*0fb0*/  ISETP.NE.AND P1, PT, R16, RZ, PT ;  /* 0x000000ff1000720c */ /* 0x000fe40003f25270 */
[----:B------:R-:W-:Y:S01]  /*0fc0*/  P2R R35, PR, RZ, 0x40 ;  /* 0x00000040ff237803 */ /* 0x000fe20000000000 */
[----:B------:R-:W0:Y:S01]  /*0fd0*/  S2R R16, SR_TID.X ;  /* 0x0000000000107919 */ /* 0x000e220000002100 */
[----:B------:R-:W-:Y:S02]  /*0fe0*/  @P6 SEL R29, R29, R42, P2 ;  /* 0x0000002a1d1d6207 */ /* 0x000fe40001000000 */
[----:B------:R-:W-:-:S04]  /*0ff0*/  ISETP.NE.AND P6, PT, R25, RZ, PT ;  /* 0x000000ff1900720c */ /* 0x000fc80003fc5270 */
[----:B------:R-:W-:Y:S02]  /*1000*/  P2R R25, PR, RZ, 0x40 ;  /* 0x00000040ff197803 */ /* 0x000fe40000000000 */
[----:B------:R-:W-:Y:S01]  /*1010*/  ISETP.NE.AND P6, PT, R19, RZ, PT ;  /* 0x000000ff1300720c */ /* 0x000fe20003fc5270 */
[----:B------:R-:W1:Y:S03]  /*1020*/  S2UR UR5, SR_CgaCtaId ;  /* 0x00000000000579c3 */ /* 0x000e660000008800 */
[----:B------:R-:W-:Y:S02]  /*1030*/  P2R R19, PR, RZ, 0x40 ;  /* 0x00000040ff137803 */ /* 0x000fe40000000000 */
[----:B------:R-:W-:-:S04]  /*1040*/  ISETP.NE.AND P6, PT, R23, RZ, PT ;  /* 0x000000ff1700720c */ /* 0x000fc80003fc5270 */
[----:B------:R-:W-:Y:S02]  /*1050*/  P2R R23, PR, RZ, 0x40 ;  /* 0x00000040ff177803 */ /* 0x000fe40000000000 */
[----:B------:R-:W-:-:S04]  /*1060*/  ISETP.NE.AND P6, PT, R5, RZ, PT ;  /* 0x000000ff0500720c */ /* 0x000fc80003fc5270 */
[----:B------:R-:W-:Y:S02]  /*1070*/  P2R R36, PR, RZ, 0x40 ;  /* 0x00000040ff247803 */ /* 0x000fe40000000000 */
[----:B------:R-:W-:-:S04]  /*1080*/  ISETP.NE.AND P6, PT, R4, RZ, PT ;  /* 0x000000ff0400720c */ /* 0x000fc80003fc5270 */
[----:B------:R-:W-:Y:S02]  /*1090*/  P2R R37, PR, RZ, 0x40 ;  /* 0x00000040ff257803 */ /* 0x000fe40000000000 */
[----:B------:R-:W-:Y:S01]  /*10a0*/  ISETP.NE.AND P6, PT, R32, RZ, PT ;  /* 0x000000ff2000720c */ /* 0x000fe20003fc5270 */
[----:B------:R-:W-:-:S03]  /*10b0*/  UMOV UR4, 0x400 ;  /* 0x0000040000047882 */ /* 0x000fc60000000000 */
[----:B------:R-:W-:Y:S02]  /*10c0*/  P2R R32, PR, RZ, 0x40 ;  /* 0x00000040ff207803 */ /* 0x000fe40000000000 */
[----:B------:R-:W-:Y:S01]  /*10d0*/  ISETP.NE.AND P6, PT, R11, RZ, PT ;  /* 0x000000ff0b00720c */ /* 0x000fe20003fc5270 */
[----:B0-----:R-:W-:Y:S01]  /*10e0*/  IMAD.SHL.U32 R11, R16, 0x100, RZ ;  /* 0x00000100100b7824 */ /* 0x001fe200078e00ff */
[----:B-1----:R-:W-:-:S04]  /*10f0*/  UPRMT UR4, UR5, 0x654, UR4 ;  /* 0x0000065405047896 */ /* 0x002fc80008000004 */
[----:B------:R-:W-:-:S04]  /*1100*/  LOP3.LUT R11, R11, 0x300, RZ, 0xc0, !PT ;  /* 0x000003000b0b7812 */ /* 0x000fc800078ec0ff */
[----:B------:R-:W-:Y:S02]  /*1110*/  LEA.HI R5, R11, UR4, RZ, 0x1c ;  /* 0x000000040b057c11 */ /* 0x000fe4000f8fe0ff */
[----:B------:R-:W-:-:S05]  /*1120*/  LOP3.LUT R30, R30, R11, RZ, 0xfc, !PT ;  /* 0x0000000b1e1e7212 */ /* 0x000fca00078efcff */
[----:B------:R-:W-:Y:S01]  /*1130*/  IMAD R40, R30, 0x4, R5 ;  /* 0x000000041e287824 */ /* 0x000fe200078e0205 */
[----:B------:R-:W-:-:S04]  /*1140*/  P2R R33, PR, RZ, 0x20 ;  /* 0x00000020ff217803 */ /* 0x000fc80000000000 */
[----:B------:R-:W-:Y:S04]  /*1150*/  STS [R40], R15 ;  /* 0x0000000f28007388 */ /* 0x000fe80000000800 */
[----:B------:R-:W-:Y:S04]  /*1160*/  STS [R40+0x80], R14 ;  /* 0x0000800e28007388 */ /* 0x000fe80000000800 */
[----:B------:R-:W-:Y:S04]  /*1170*/  STS [R40+0x100], R9 ;  /* 0x0001000928007388 */ /* 0x000fe80000000800 */
[----:B------:R0:W-:Y:S04]  /*1180*/  STS [R40+0x180], R8 ;  /* 0x0001800828007388 */ /* 0x0001e80000000800 */
[----:B------:R1:W-:Y:S04]  /*1190*/  STS [R40+0x200], R3 ;  /* 0x0002000328007388 */ /* 0x0003e80000000800 */
[----:B------:R2:W-:Y:S04]  /*11a0*/  STS [R40+0x280], R2 ;  /* 0x0002800228007388 */ /* 0x0005e80000000800 */
[----:B------:R-:W-:Y:S04]  /*11b0*/  STS [R40+0x300], R45 ;  /* 0x0003002d28007388 */ /* 0x000fe80000000800 */
[----:B------:R-:W-:Y:S01]  /*11c0*/  STS [R40+0x380], R29 ;  /* 0x0003801d28007388 */ /* 0x000fe20000000800 */
[----:B------:R-:W-:Y:S01]  /*11d0*/  ISETP.NE.AND P5, PT, R26, RZ, PT ;  /* 0x000000ff1a00720c */ /* 0x000fe20003fa5270 */
[----:B------:R-:W-:Y:S01]  /*11e0*/  IMAD.SHL.U32 R26, R20, 0x4, RZ ;  /* 0x00000004141a7824 */ /* 0x000fe200078e00ff */
[----:B------:R-:W-:Y:S01]  /*11f0*/  SHF.R.U32.HI R16, RZ, 0x2, R16 ;  /* 0x00000002ff107819 */ /* 0x000fe20000011610 */
[----:B0-----:R-:W0:Y:S01]  /*1200*/  LDC.64 R8, c[0x0][0x218] ;  /* 0x00008600ff087b82 */ /* 0x001e220000000a00 */
[----:B------:R-:W-:-:S07]  /*1210*/  P2R R22, PR, RZ, 0x10 ;  /* 0x00000010ff167803 */ /* 0x000fce0000000000 */
[----:B------:R-:W-:Y:S01]  /*1220*/  BAR.SYNC.DEFER_BLOCKING 0x0 ;  /* 0x0000000000007b1d */ /* 0x000fe20000010000 */
[----:B------:R-:W-:Y:S02]  /*1230*/  ISETP.NE.AND P4, PT, R34, RZ, PT ;  /* 0x000000ff2200720c */ /* 0x000fe40003f85270 */
[----:B------:R-:W-:Y:S02]  /*1240*/  LOP3.LUT R4, R16, 0x10, RZ, 0xc0, !PT ;  /* 0x0000001010047812 */ /* 0x000fe400078ec0ff */
[C---:B------:R-:W-:Y:S02]  /*1250*/  LOP3.LUT R34, R26.reuse, 0xfc, RZ, 0xc0, !PT ;  /* 0x000000fc1a227812 */ /* 0x040fe400078ec0ff */
[----:B------:R-:W-:Y:S01]  /*1260*/  LOP3.LUT R26, R26, 0x1fc, RZ, 0xc0, !PT ;  /* 0x000001fc1a1a7812 */ /* 0x000fe200078ec0ff */
[----:B------:R-:W-:Y:S01]  /*1270*/  VIADD R5, R4, UR4 ;  /* 0x0000000404057c36 */ /* 0x000fe20008000000 */
[----:B------:R-:W-:Y:S02]  /*1280*/  PRMT R34, R34, 0x6540, R21 ;  /* 0x0000654022227816 */ /* 0x000fe40000000015 */
[----:B------:R-:W-:Y:S01]  /*1290*/  P2R R13, PR, RZ, 0x8 ;  /* 0x00000008ff0d7803 */ /* 0x000fe20000000000 */
[----:B------:R-:W-:Y:S01]  /*12a0*/  IMAD R5, R26, 0x4, R5 ;  /* 0x000000041a057824 */ /* 0x000fe200078e0205 */
[----:B------:R-:W-:-:S02]  /*12b0*/  ISETP.NE.AND P3, PT, R7, RZ, PT ;  /* 0x000000ff0700720c */ /* 0x000fc40003f65270 */
[----:B------:R-:W-:-:S04]  /*12c0*/  SHF.R.S32.HI R7, RZ, 0x1f, R34 ;  /* 0x0000001fff077819 */ /* 0x000fc80000011422 */
[----:B------:R-:W-:Y:S02]  /*12d0*/  LEA.HI R14, R7, R34, RZ, 0x6 ;  /* 0x00000022070e7211 */ /* 0x000fe400078f30ff */
[----:B------:R-:W3:Y:S01]  /*12e0*/  LDS.128 R4, [R5] ;  /* 0x0000000005047984 */ /* 0x000ee20000000c00 */
[----:B------:R-:W-:Y:S02]  /*12f0*/  SHF.R.U32.HI R15, RZ, 0x6, R20 ;  /* 0x00000006ff0f7819 */ /* 0x000fe40000011614 */
[----:B-1----:R-:W-:Y:S01]  /*1300*/  IMAD.SHL.U32 R3, R14, 0x400, RZ ;  /* 0x000004000e037824 */ /* 0x002fe200078e00ff */
[----:B------:R-:W-:Y:S02]  /*1310*/  P2R R38, PR, RZ, 0x40 ;  /* 0x00000040ff267803 */ /* 0x000fe40000000000 */
[----:B------:R-:W-:Y:S02]  /*1320*/  ISETP.NE.AND P6, PT, R24, RZ, PT ;  /* 0x000000ff1800720c */ /* 0x000fe40003fc5270 */
[----:B--2---:R-:W-:-:S02]  /*1330*/  SGXT.U32 R2, R15, 0x1 ;  /* 0x000000010f02781a */ /* 0x004fc40000000000 */
[----:B------:R-:W-:Y:S02]  /*1340*/  P2R R24, PR, RZ, 0x40 ;  /* 0x00000040ff187803 */ /* 0x000fe40000000000 */
[----:B------:R-:W-:Y:S02]  /*1350*/  ISETP.NE.AND P2, PT, R18, RZ, PT ;  /* 0x000000ff1200720c */ /* 0x000fe40003f45270 */
[----:B------:R-:W-:Y:S02]  /*1360*/  ISETP.NE.AND P6, PT, R17, RZ, PT ;  /* 0x000000ff1100720c */ /* 0x000fe40003fc5270 */
[----:B------:R-:W-:Y:S02]  /*1370*/  SEL R18, RZ, 0x1, !P0 ;  /* 0x00000001ff127807 */ /* 0x000fe40004000000 */
[----:B------:R-:W-:Y:S02]  /*1380*/  LOP3.LUT R14, R14, 0xffffffc0, RZ, 0xc0, !PT ;  /* 0xffffffc00e0e7812 */ /* 0x000fe400078ec0ff */
[----:B------:R-:W-:-:S02]  /*1390*/  LOP3.LUT R3, R3, 0xffff0000, RZ, 0xc0, !PT ;  /* 0xffff000003037812 */ /* 0x000fc400078ec0ff */
[----:B------:R-:W-:Y:S02]  /*13a0*/  LOP3.LUT R15, R31, R2, RZ, 0xfc, !PT ;  /* 0x000000021f0f7212 */ /* 0x000fe400078efcff */
[----:B------:R-:W-:Y:S02]  /*13b0*/  ISETP.GE.AND P0, PT, R34, 0x100, PT ;  /* 0x000001002200780c */ /* 0x000fe40003f06270 */
[----:B------:R-:W-:Y:S02]  /*13c0*/  P2R R17, PR, RZ, 0x40 ;  /* 0x00000040ff117803 */ /* 0x000fe40000000000 */
[----:B------:R-:W-:Y:S02]  /*13d0*/  IADD3 R14, R3, R34, -R14 ;  /* 0x00000022030e7210 */ /* 0x000fe40007ffe80e */
[----:B------:R-:W-:-:S03]  /*13e0*/  ISETP.LT.AND P6, PT, R15, 0x400, !P0 ;  /* 0x000004000f00780c */ /* 0x000fc600047c1270 */
[----:B------:R-:W-:-:S04]  /*13f0*/  IMAD R3, R15, 0x40, R14 ;  /* 0x000000400f037824 */ /* 0x000fc800078e020e */
[----:B0-----:R-:W-:-:S06]  /*1400*/  IMAD.WIDE R2, R3, 0x4, R8 ;  /* 0x0000000403027825 */ /* 0x001fcc00078e0208 */
[----:B---3--:R0:W-:Y:S02]  /*1410*/  @P6 STG.E.128 desc[UR6][R2.64], R4 ;  /* 0x0000000402006986 */ /* 0x0081e4000c101d06 */
[----:B0-----:R-:W-:-:S04]  /*1420*/  LOP3.LUT R4, R26, 0x200, RZ, 0xfc, !PT ;  /* 0x000002001a047812 */ /* 0x001fc800078efcff */
[----:B------:R-:W-:-:S04]  /*1430*/  SHF.R.U32.HI R4, RZ, 0x4, R4 ;  /* 0x00000004ff047819 */ /* 0x000fc80000011604 */
[----:B------:R-:W-:-:S05]  /*1440*/  LOP3.LUT R4, R4, 0x30, RZ, 0xc0, !PT ;  /* 0x0000003004047812 */ /* 0x000fca00078ec0ff */
[----:B------:R-:W-:Y:S01]  /*1450*/  VIADD R5, R4, UR4 ;  /* 0x0000000404057c36 */ /* 0x000fe20008000000 */
[----:B------:R-:W-:-:S03]  /*1460*/  ISETP.NE.AND P6, PT, R17, RZ, PT ;  /* 0x000000ff1100720c */ /* 0x000fc60003fc5270 */
[----:B------:R-:W-:Y:S01]  /*1470*/  IMAD R5, R26, 0x4, R5 ;  /* 0x000000041a057824 */ /* 0x000fe200078e0205 */
[----:B------:R-:W-:Y:S02]  /*1480*/  SEL R29, RZ, 0x1, !P6 ;  /* 0x00000001ff1d7807 */ /* 0x000fe40007000000 */
[----:B------:R-:W-:-:S03]  /*1490*/  ISETP.NE.AND P6, PT, R24, RZ, PT ;  /* 0x000000ff1800720c */ /* 0x000fc60003fc5270 */
[----:B------:R-:W0:Y:S01]  /*14a0*/  LDS.128 R4, [R5+0x800] ;  /* 0x0008000005047984 */ /* 0x000e220000000c00 */
[----:B------:R-:W-:Y:S02]  /*14b0*/  SEL R34, RZ, 0x1, !P6 ;  /* 0x00000001ff227807 */ /* 0x000fe40007000000 */
[----:B------:R-:W-:-:S04]  /*14c0*/  ISETP.NE.AND P6, PT, R38, RZ, PT ;  /* 0x000000ff2600720c */ /* 0x000fc80003fc5270 */
[----:B------:R-:W-:Y:S02]  /*14d0*/  SEL R38, RZ, 0x1, !P6 ;  /* 0x00000001ff267807 */ /* 0x000fe40007000000 */
[----:B------:R-:W-:-:S04]  /*14e0*/  ISETP.NE.AND P6, PT, R32, RZ, PT ;  /* 0x000000ff2000720c */ /* 0x000fc80003fc5270 */
[----:B------:R-:W-:Y:S02]  /*14f0*/  SEL R32, RZ, 0x1, !P6 ;  /* 0x00000001ff207807 */ /* 0x000fe40007000000 */
[----:B------:R-:W-:-:S04]  /*1500*/  ISETP.NE.AND P6, PT, R37, RZ, PT ;  /* 0x000000ff2500720c */ /* 0x000fc80003fc5270 */
[----:B------:R-:W-:Y:S02]  /*1510*/  SEL R17, RZ, 0x1, !P6 ;  /* 0x00000001ff117807 */ /* 0x000fe40007000000 */
[----:B------:R-:W-:Y:S02]  /*1520*/  ISETP.NE.AND P6, PT, R36, RZ, PT ;  /* 0x000000ff2400720c */ /* 0x000fe40003fc5270 */
[----:B------:R-:W-:Y:S02]  /*1530*/  LOP3.LUT R15, R15, 0x2, RZ, 0xfc, !PT ;  /* 0x000000020f0f7812 */ /* 0x000fe400078efcff */
[----:B------:R-:W-:Y:S02]  /*1540*/  SEL R24, RZ, 0x1, !P6 ;  /* 0x00000001ff187807 */ /* 0x000fe40007000000 */
[----:B------:R-:W-:Y:S02]  /*1550*/  ISETP.NE.AND P6, PT, R23, RZ, PT ;  /* 0x000000ff1700720c */ /* 0x000fe40003fc5270 */
[----:B------:R-:W-:-:S02]  /*1560*/  ISETP.LT.AND P0, PT, R15, 0x400, !P0 ;  /* 0x000004000f00780c */ /* 0x000fc40004701270 */
[----:B------:R-:W-:Y:S02]  /*1570*/  SEL R23, R0, 0x2, P6 ;  /* 0x0000000200177807 */ /* 0x000fe40003000000 */
[----:B------:R-:W-:Y:S01]  /*1580*/  ISETP.NE.AND P6, PT, R19, RZ, PT ;  /* 0x000000ff1300720c */ /* 0x000fe20003fc5270 */
[----:B------:R-:W-:-:S04]  /*1590*/  IMAD R19, R15, 0x40, R14 ;  /* 0x000000400f137824 */ /* 0x000fc800078e020e */
[----:B------:R-:W-:Y:S01]  /*15a0*/  IMAD.WIDE R8, R19, 0x4, R8 ;  /* 0x0000000413087825 */ /* 0x000fe200078e0208 */
[----:B------:R-:W-:Y:S02]  /*15b0*/  SEL R18, R18, 0x2, P6 ;  /* 0x0000000212127807 */ /* 0x000fe40003000000 */
[----:B------:R-:W-:Y:S02]  /*15c0*/  SEL R3, R23, 0x3, P2 ;  /* 0x0000000317037807 */ /* 0x000fe40001000000 */
[----:B0-----:R0:W-:Y:S01]  /*15d0*/  @P0 STG.E.128 desc[UR6][R8.64], R4 ;  /* 0x0000000408000986 */ /* 0x0011e2000c101d06 */
[----:B------:R-:W-:Y:S01]  /*15e0*/  BAR.SYNC.DEFER_BLOCKING 0x0 ;  /* 0x0000000000007b1d */ /* 0x000fe20000010000 */
[----:B------:R-:W-:Y:S02]  /*15f0*/  ISETP.NE.AND P2, PT, R12, RZ, PT ;  /* 0x000000ff0c00720c */ /* 0x000fe40003f45270 */
[----:B------:R-:W-:Y:S02]  /*1600*/  ISETP.NE.AND P6, PT, R25, RZ, PT ;  /* 0x000000ff1900720c */ /* 0x000fe40003fc5270 */
[----:B------:R-:W-:Y:S01]  /*1610*/  SEL R12, R18, 0x3, P1 ;  /* 0x00000003120c7807 */ /* 0x000fe20000800000 */
[----:B------:R-:W-:Y:S01]  /*1620*/  IMAD.SHL.U32 R18, R20, 0x8, RZ ;  /* 0x0000000814127824 */ /* 0x000fe200078e00ff */
[----:B------:R-:W-:-:S02]  /*1630*/  SEL R29, R29, 0x2, P6 ;  /* 0x000000021d1d7807 */ /* 0x000fc40003000000 */
[----:B------:R-:W-:Y:S02]  /*1640*/  SEL R34, R34, 0x2, P5 ;  /* 0x0000000222227807 */ /* 0x000fe40002800000 */
[----:B------:R-:W-:Y:S02]  /*1650*/  SEL R0, R38, 0x2, P4 ;  /* 0x0000000226007807 */ /* 0x000fe40002000000 */
[----:B------:R-:W-:Y:S02]  /*1660*/  ISETP.NE.AND P1, PT, R10, RZ, PT ;  /* 0x000000ff0a00720c */ /* 0x000fe40003f25270 */
[----:B------:R-:W-:Y:S02]  /*1670*/  ISETP.NE.AND P4, PT, R22, RZ, PT ;  /* 0x000000ff1600720c */ /* 0x000fe40003f85270 */
[----:B------:R-:W-:Y:S02]  /*1680*/  SEL R2, R32, 0x2, P3 ;  /* 0x0000000220027807 */ /* 0x000fe40001800000 */
[----:B------:R-:W-:-:S02]  /*1690*/  LOP3.LUT R22, R18, 0xf8, RZ, 0xc0, !PT ;  /* 0x000000f812167812 */ /* 0x000fc400078ec0ff */
[----:B------:R-:W-:Y:S02]  /*16a0*/  ISETP.NE.AND P3, PT, R13, RZ, PT ;  /* 0x000000ff0d00720c */ /* 0x000fe40003f65270 */
[----:B------:R-:W-:Y:S02]  /*16b0*/  SEL R10, R29, 0x3, P1 ;  /* 0x000000031d0a7807 */ /* 0x000fe40000800000 */
[----:B------:R-:W-:Y:S02]  /*16c0*/  SEL R13, R34, 0x3, P2 ;  /* 0x00000003220d7807 */ /* 0x000fe40001000000 */
[----:B------:R-:W-:Y:S02]  /*16d0*/  ISETP.NE.AND P1, PT, R28, RZ, PT ;  /* 0x000000ff1c00720c */ /* 0x000fe40003f25270 */
[----:B------:R-:W-:Y:S02]  /*16e0*/  ISETP.NE.AND P2, PT, R27, RZ, PT ;  /* 0x000000ff1b00720c */ /* 0x000fe40003f45270 */
[----:B------:R-:W-:-:S02]  /*16f0*/  PRMT R22, R22, 0x6540, R21 ;  /* 0x0000654016167816 */ /* 0x000fc40000000015 */
[----:B------:R-:W-:Y:S02]  /*1700*/  LEA.HI R11, R11, UR4, RZ, 0x1b ;  /* 0x000000040b0b7c11 */ /* 0x000fe4000f8fd8ff */
[----:B------:R-:W-:Y:S02]  /*1710*/  ISETP.NE.AND P6, PT, R35, RZ, PT ;  /* 0x000000ff2300720c */ /* 0x000fe40003fc5270 */
[----:B------:R-:W-:Y:S02]  /*1720*/  ISETP.NE.AND P5, PT, R33, RZ, PT ;  /* 0x000000ff2100720c */ /* 0x000fe40003fa5270 */
[----:B------:R-:W-:Y:S02]  /*1730*/  SEL R17, R17, 0x2, P2 ;  /* 0x0000000211117807 */ /* 0x000fe40001000000 */
[----:B------:R-:W-:Y:S02]  /*1740*/  SEL R24, R24, 0x2, P1 ;  /* 0x0000000218187807 */ /* 0x000fe40000800000 */
[----:B------:R-:W-:Y:S01]  /*1750*/  SHF.R.S32.HI R15, RZ, 0x1f, R22 ;  /* 0x0000001fff0f7819 */ /* 0x000fe20000011416 */
[----:B------:R-:W-:Y:S01]  /*1760*/  IMAD.IADD R11, R30, 0x1, R11 ;  /* 0x000000011e0b7824 */ /* 0x000fe200078e020b */
[----:B------:R-:W-:-:S02]  /*1770*/  SEL R0, R0, 0x3, P3 ;  /* 0x0000000300007807 */ /* 0x000fc40001800000 */
[----:B0-----:R-:W-:Y:S02]  /*1780*/  SEL R4, R2, 0x3, P4 ;  /* 0x0000000302047807 */ /* 0x001fe40002000000 */
[----:B------:R-:W-:Y:S02]  /*1790*/  SEL R6, R17, 0x3, P5 ;  /* 0x0000000311067807 */ /* 0x000fe40002800000 */
[----:B------:R-:W-:Y:S02]  /*17a0*/  SEL R24, R24, 0x3, P6 ;  /* 0x0000000318187807 */ /* 0x000fe40003000000 */
[----:B------:R-:W-:Y:S02]  /*17b0*/  SHF.R.U32.HI R14, RZ, 0x5, R20 ;  /* 0x00000005ff0e7819 */ /* 0x000fe40000011614 */
[----:B------:R-:W-:Y:S01]  /*17c0*/  LEA.HI R15, R15, R22, RZ, 0x6 ;  /* 0x000000160f0f7211 */ /* 0x000fe200078f30ff */
[----:B------:R0:W-:Y:S01]  /*17d0*/  STS.U8 [R11], R3 ;  /* 0x000000030b007388 */ /* 0x0001e20000000000 */
[----:B------:R-:W-:-:S02]  /*17e0*/  SGXT.U32 R14, R14, 0x2 ;  /* 0x000000020e0e781a */ /* 0x000fc40000000000 */
[----:B------:R-:W-:Y:S01]  /*17f0*/  LOP3.LUT R19, R15, 0xffffffc0, RZ, 0xc0, !PT ;  /* 0xffffffc00f137812 */ /* 0x000fe200078ec0ff */
[----:B------:R1:W-:Y:S04]  /*1800*/  STS.U8 [R11+0x20], R12 ;  /* 0x0000200c0b007388 */ /* 0x0003e80000000000 */
[----:B------:R1:W-:Y:S04]  /*1810*/  STS.U8 [R11+0x40], R10 ;  /* 0x0000400a0b007388 */ /* 0x0003e80000000000 */
[----:B------:R1:W-:Y:S04]  /*1820*/  STS.U8 [R11+0x60], R13 ;  /* 0x0000600d0b007388 */ /* 0x0003e80000000000 */
[----:B------:R1:W-:Y:S04]  /*1830*/  STS.U8 [R11+0x80], R0 ;  /* 0x000080000b007388 */ /* 0x0003e80000000000 */
[----:B------:R1:W-:Y:S04]  /*1840*/  STS.U8 [R11+0xa0], R4 ;  /* 0x0000a0040b007388 */ /* 0x0003e80000000000 */
[----:B------:R1:W-:Y:S04]  /*1850*/  STS.U8 [R11+0xc0], R6 ;  /* 0x0000c0060b007388 */ /* 0x0003e80000000000 */
[----:B------:R1:W-:Y:S01]  /*1860*/  STS.U8 [R11+0xe0], R24 ;  /* 0x0000e0180b007388 */ /* 0x0003e20000000000 */
[----:B------:R-:W-:Y:S01]  /*1870*/  LOP3.LUT R14, R31, R14, RZ, 0xfc, !PT ;  /* 0x0000000e1f0e7212 */ /* 0x000fe200078efcff */
[----:B------:R-:W-:-:S02]  /*1880*/  IMAD.IADD R19, R22, 0x1, -R19 ;  /* 0x0000000116137824 */ /* 0x000fc400078e0a13 */
[----:B------:R-:W-:Y:S01]  /*1890*/  IMAD.SHL.U32 R15, R15, 0x400, RZ ;  /* 0x000004000f0f7824 */ /* 0x000fe200078e00ff */
[----:B------:R-:W-:Y:S01]  /*18a0*/  BAR.SYNC.DEFER_BLOCKING 0x0 ;  /* 0x0000000000007b1d */ /* 0x000fe20000010000 */
[C---:B------:R-:W-:Y:S01]  /*18b0*/  ISETP.GE.AND P0, PT, R14.reuse, 0x400, PT ;  /* 0x000004000e00780c */ /* 0x040fe20003f06270 */
[----:B------:R-:W-:Y:S02]  /*18c0*/  IMAD R19, R14, 0x40, R19 ;  /* 0x000000400e137824 */ /* 0x000fe400078e0213 */
[----:B------:R-:W-:Y:S02]  /*18d0*/  LOP3.LUT R14, R15, 0xffff0000, RZ, 0xc0, !PT ;  /* 0xffff00000f0e7812 */ /* 0x000fe400078ec0ff */
[----:B------:R-:W-:Y:S02]  /*18e0*/  ISETP.LT.AND P0, PT, R22, 0x100, !P0 ;  /* 0x000001001600780c */ /* 0x000fe40004701270 */
[----:B------:R-:W-:Y:S02]  /*18f0*/  LOP3.LUT R18, R18, 0x3f8, RZ, 0xc0, !PT ;  /* 0x000003f812127812 */ /* 0x000fe400078ec0ff */
[----:B------:R-:W-:Y:S01]  /*1900*/  LOP3.LUT R21, R16, 0x18, RZ, 0xc0, !PT ;  /* 0x0000001810157812 */ /* 0x000fe200078ec0ff */
[----:B------:R-:W-:-:S03]  /*1910*/  IMAD.IADD R14, R19, 0x1, R14 ;  /* 0x00000001130e7824 */ /* 0x000fc600078e020e */
[----:B------:R-:W-:Y:S01]  /*1920*/  IADD3 R18, R18, UR4, R21 ;  /* 0x0000000412127c10 */ /* 0x000fe2000fffe015 */
[----:B------:R-:W-:Y:S02]  /*1930*/  ULDC.64 UR4, c[0x0][0x220] ;  /* 0x0000880000047ab9 */ /* 0x000fe40000000a00 */
[----:B------:R-:W-:-:S04]  /*1940*/  IADD3 R2, P1, R14, UR4, RZ ;  /* 0x000000040e027c10 */ /* 0x000fc8000ff3e0ff */
[----:B0-----:R-:W-:Y:S01]  /*1950*/  LEA.HI.X.SX32 R3, R14, UR5, 0x1, P1 ;  /* 0x000000050e037c11 */ /* 0x001fe200088f0eff */
[----:B-1----:R-:W-:Y:S08]  /*1960*/  @!P0 EXIT ;  /* 0x000000000000894d */ /* 0x002ff00003800000 */
[----:B------:R-:W0:Y:S04]  /*1970*/  LDS.64 R18, [R18] ;  /* 0x0000000012127984 */ /* 0x000e280000000a00 */
[----:B0-----:R-:W-:Y:S01]  /*1980*/  STG.E.64 desc[UR6][R2.64], R18 ;  /* 0x0000001202007986 */ /* 0x001fe2000c101b06 */
[----:B------:R-:W-:Y:S05]  /*1990*/  EXIT ;  /* 0x000000000000794d */ /* 0x000fea0003800000 */
.L_x_0:
[----:B------:R-:W-:-:S00]  /*19a0*/  BRA `(.L_x_0) ;  /* 0xfffffffc00fc7947 */ /* 0x000fc0000383ffff */
[----:B------:R-:W-:-:S00]  /*19b0*/  NOP ;  /* 0x0000000000007918 */ /* 0x000fc00000000000 */
        /* <DEDUP_REMOVED lines=12> */
.L_x_1:


//--------------------- .nv.shared.triton_poi_fused_max_pool2d_with_indices_12 --------------------------
	.section	.nv.shared.triton_poi_fused_max_pool2d_with_indices_12,"aw",@nobits
	.sectionflags	@""
	.align	16
	.zero		1024


//--------------------- .nv.constant0.triton_poi_fused_max_pool2d_with_indices_12 --------------------------
	.section	.nv.constant0.triton_poi_fused_max_pool2d_with_indices_12,"a",@progbits
	.sectionflags	@""
	.align	4
.nv.constant0.triton_poi_fused_max_pool2d_with_indices_12:
	.zero		560
